//
// Generated by NVIDIA NVVM Compiler
//
// Compiler Build ID: CL-36424714
// Cuda compilation tools, release 13.0, V13.0.88
// Based on NVVM 20.0.0
//

.version 9.0
.target sm_100
.address_size 64

	// .globl	_Z9vectorAddPiS_S_i

.visible .entry _Z9vectorAddPiS_S_i(
	.param .u64 .ptr .align 1 _Z9vectorAddPiS_S_i_param_0,
	.param .u64 .ptr .align 1 _Z9vectorAddPiS_S_i_param_1,
	.param .u64 .ptr .align 1 _Z9vectorAddPiS_S_i_param_2,
	.param .u32 _Z9vectorAddPiS_S_i_param_3
)
{
	.reg .pred 	%p<2>;
	.reg .b32 	%r<6>;
	.reg .b64 	%rd<11>;

	ld.param.u64 	%rd1, [_Z9vectorAddPiS_S_i_param_0];
	ld.param.u64 	%rd2, [_Z9vectorAddPiS_S_i_param_1];
	ld.param.u64 	%rd3, [_Z9vectorAddPiS_S_i_param_2];
	ld.param.u32 	%r2, [_Z9vectorAddPiS_S_i_param_3];
	mov.u32 	%r1, %ctaid.x;
	setp.ge.s32 	%p1, %r1, %r2;
	@%p1 bra 	$L__BB0_2;
	cvta.to.global.u64 	%rd4, %rd1;
	cvta.to.global.u64 	%rd5, %rd2;
	cvta.to.global.u64 	%rd6, %rd3;
	mul.wide.u32 	%rd7, %r1, 4;
	add.s64 	%rd8, %rd4, %rd7;
	ld.global.u32 	%r3, [%rd8];
	add.s64 	%rd9, %rd5, %rd7;
	ld.global.u32 	%r4, [%rd9];
	add.s32 	%r5, %r4, %r3;
	add.s64 	%rd10, %rd6, %rd7;
	st.global.u32 	[%rd10], %r5;
$L__BB0_2:
	ret;

}


// ===== COMPILED SASS (sm_100) =====

	.target	sm_100

	.elftype	@"ET_EXEC"


//--------------------- .note.nv.tkinfo           --------------------------
	.section	.note.nv.tkinfo,"",@"SHT_NOTE"
	.sectionflags	@"SHF_NOTE_NV_TKINFO"
	.tkinfo
        /*0018*/ 	.word	0x00000002
        /*0030*/ 	.string	""
        /*0030*/ 	.string	"ptxas"
        /*0030*/ 	.string	"Cuda compilation tools, release 13.0, V13.0.88"
        /*0030*/ 	.string	"Build cuda_13.0.r13.0/compiler.36424714_0"
        /*0030*/ 	.string	"-arch sm_100 -m 64 "



//--------------------- .note.nv.cuinfo           --------------------------
	.section	.note.nv.cuinfo,"",@"SHT_NOTE"
	.sectionflags	@"SHF_NOTE_NV_CUINFO"
        /*0018*/ 	.short	0x0002
        /*001a*/ 	.short	0x0064
        /*001c*/ 	.short	0x0082
	.zero		2


//--------------------- .nv.info                  --------------------------
	.section	.nv.info,"",@"SHT_CUDA_INFO"
	.align	4


	//----- nvinfo : EIATTR_REGCOUNT
	.align		4
        /*0000*/ 	.byte	0x04, 0x2f
        /*0002*/ 	.short	(.L_1 - .L_0)
	.align		4
.L_0:
        /*0004*/ 	.word	index@(_Z9vectorAddPiS_S_i)
        /*0008*/ 	.word	0x0000000c


	//----- nvinfo : EIATTR_FRAME_SIZE
	.align		4
.L_1:
        /*000c*/ 	.byte	0x04, 0x11
        /*000e*/ 	.short	(.L_3 - .L_2)
	.align		4
.L_2:
        /*0010*/ 	.word	index@(_Z9vectorAddPiS_S_i)
        /*0014*/ 	.word	0x00000000


	//----- nvinfo : EIATTR_MIN_STACK_SIZE
	.align		4
.L_3:
        /*0018*/ 	.byte	0x04, 0x12
        /*001a*/ 	.short	(.L_5 - .L_4)
	.align		4
.L_4:
        /*001c*/ 	.word	index@(_Z9vectorAddPiS_S_i)
        /*0020*/ 	.word	0x00000000
.L_5:


//--------------------- .nv.compat                --------------------------
	.section	.nv.compat,"",@"SHT_CUDA_COMPAT_INFO"
	.align	4
        /*0000*/ 	.byte	0x02, 0x09, 0x00, 0x00, 0x02, 0x02, 0x01, 0x00, 0x02, 0x05, 0x05, 0x00, 0x03, 0x07, 0x01, 0x01
        /*0010*/ 	.byte	0x02, 0x03, 0x00, 0x00, 0x02, 0x06, 0x01, 0x00, 0x04, 0x0b, 0x08, 0x00, 0x09, 0x00, 0x00, 0x00
        /*0020*/ 	.byte	0x00, 0x00, 0x00, 0x00


//--------------------- .nv.info._Z9vectorAddPiS_S_i --------------------------
	.section	.nv.info._Z9vectorAddPiS_S_i,"",@"SHT_CUDA_INFO"
	.sectionflags	@""
	.align	4


	//----- nvinfo : EIATTR_CUDA_API_VERSION
	.align		4
        /*0000*/ 	.byte	0x04, 0x37
        /*0002*/ 	.short	(.L_7 - .L_6)
.L_6:
        /*0004*/ 	.word	0x00000082


	//----- nvinfo : EIATTR_KPARAM_INFO
	.align		4
.L_7:
        /*0008*/ 	.byte	0x04, 0x17
        /*000a*/ 	.short	(.L_9 - .L_8)
.L_8:
        /*000c*/ 	.word	0x00000000
        /*0010*/ 	.short	0x0003
        /*0012*/ 	.short	0x0018
        /*0014*/ 	.byte	0x00, 0xf0, 0x11, 0x00


	//----- nvinfo : EIATTR_KPARAM_INFO
	.align		4
.L_9:
        /*0018*/ 	.byte	0x04, 0x17
        /*001a*/ 	.short	(.L_11 - .L_10)
.L_10:
        /*001c*/ 	.word	0x00000000
        /*0020*/ 	.short	0x0002
        /*0022*/ 	.short	0x0010
        /*0024*/ 	.byte	0x00, 0xf5, 0x21, 0x00


	//----- nvinfo : EIATTR_KPARAM_INFO
	.align		4
.L_11:
        /*0028*/ 	.byte	0x04, 0x17
        /*002a*/ 	.short	(.L_13 - .L_12)
.L_12:
        /*002c*/ 	.word	0x00000000
        /*0030*/ 	.short	0x0001
        /*0032*/ 	.short	0x0008
        /*0034*/ 	.byte	0x00, 0xf5, 0x21, 0x00


	//----- nvinfo : EIATTR_KPARAM_INFO
	.align		4
.L_13:
        /*0038*/ 	.byte	0x04, 0x17
        /*003a*/ 	.short	(.L_15 - .L_14)
.L_14:
        /*003c*/ 	.word	0x00000000
        /*0040*/ 	.short	0x0000
        /*0042*/ 	.short	0x0000
        /*0044*/ 	.byte	0x00, 0xf5, 0x21, 0x00


	//----- nvinfo : EIATTR_SPARSE_MMA_MASK
	.align		4
.L_15:
        /*0048*/ 	.byte	0x03, 0x50
        /*004a*/ 	.short	0x0000


	//----- nvinfo : EIATTR_MAXREG_COUNT
	.align		4
        /*004c*/ 	.byte	0x03, 0x1b
        /*004e*/ 	.short	0x00ff


	//----- nvinfo : EIATTR_MERCURY_ISA_VERSION
	.align		4
        /*0050*/ 	.byte	0x03, 0x5f
        /*0052*/ 	.short	0x0101


	//----- nvinfo : EIATTR_VRC_CTA_INIT_COUNT
	.align		4
        /*0054*/ 	.byte	0x02, 0x4a
	.zero		1
	.zero		1


	//----- nvinfo : EIATTR_EXIT_INSTR_OFFSETS
	.align		4
        /*0058*/ 	.byte	0x04, 0x1c
        /*005a*/ 	.short	(.L_17 - .L_16)


	//   ....[0]....
.L_16:
        /*005c*/ 	.word	0x00000040


	//   ....[1]....
        /*0060*/ 	.word	0x00000100


	//----- nvinfo : EIATTR_CBANK_PARAM_SIZE
	.align		4
.L_17:
        /*0064*/ 	.byte	0x03, 0x19
        /*0066*/ 	.short	0x001c


	//----- nvinfo : EIATTR_PARAM_CBANK
	.align		4
        /*0068*/ 	.byte	0x04, 0x0a
        /*006a*/ 	.short	(.L_19 - .L_18)
	.align		4
.L_18:
        /*006c*/ 	.word	index@(.nv.constant0._Z9vectorAddPiS_S_i)
        /*0070*/ 	.short	0x0380
        /*0072*/ 	.short	0x001c


	//----- nvinfo : EIATTR_SW_WAR
	.align		4
.L_19:
        /*0074*/ 	.byte	0x04, 0x36
        /*0076*/ 	.short	(.L_21 - .L_20)
.L_20:
        /*0078*/ 	.word	0x00000008
.L_21:


//--------------------- .nv.callgraph             --------------------------
	.section	.nv.callgraph,"",@"SHT_CUDA_CALLGRAPH"
	.align	4
	.sectionentsize	8
	.align		4
        /*0000*/ 	.word	0x00000000
	.align		4
        /*0004*/ 	.word	0xffffffff
	.align		4
        /*0008*/ 	.word	0x00000000
	.align		4
        /*000c*/ 	.word	0xfffffffe
	.align		4
        /*0010*/ 	.word	0x00000000
	.align		4
        /*0014*/ 	.word	0xfffffffd
	.align		4
        /*0018*/ 	.word	0x00000000
	.align		4
        /*001c*/ 	.word	0xfffffffc


//--------------------- .text._Z9vectorAddPiS_S_i --------------------------
	.section	.text._Z9vectorAddPiS_S_i,"ax",@progbits
	.align	128
        .global         _Z9vectorAddPiS_S_i
        .type           _Z9vectorAddPiS_S_i,@function
        .size           _Z9vectorAddPiS_S_i,(.L_x_1 - _Z9vectorAddPiS_S_i)
        .other          _Z9vectorAddPiS_S_i,@"STO_CUDA_ENTRY STV_DEFAULT"
_Z9vectorAddPiS_S_i:
.text._Z9vectorAddPiS_S_i:
[----:B------:R-:W-:Y:S01]  /*0000*/  LDC R1, c[0x0][0x37c] ;  /* 0x0000df00ff017b82 */ /* 0x000fe20000000800 */
[----:B------:R-:W0:Y:S01]  /*0010*/  S2R R9, SR_CTAID.X ;  /* 0x0000000000097919 */ /* 0x000e220000002500 */
[----:B------:R-:W0:Y:S02]  /*0020*/  LDCU UR4, c[0x0][0x398] ;  /* 0x00007300ff0477ac */ /* 0x000e240008000800 */
[----:B0-----:R-:W-:-:S13]  /*0030*/  ISETP.GE.AND P0, PT, R9, UR4, PT ;  /* 0x0000000409007c0c */ /* 0x001fda000bf06270 */
[----:B------:R-:W-:Y:S05]  /*0040*/  @P0 EXIT ;  /* 0x000000000000094d */ /* 0x000fea0003800000 */
[----:B------:R-:W0:Y:S01]  /*0050*/  LDC.64 R2, c[0x0][0x380] ;  /* 0x0000e000ff027b82 */ /* 0x000e220000000a00 */
[----:B------:R-:W1:Y:S07]  /*0060*/  LDCU.64 UR4, c[0x0][0x358] ;  /* 0x00006b00ff0477ac */ /* 0x000e6e0008000a00 */
[----:B------:R-:W2:Y:S08]  /*0070*/  LDC.64 R4, c[0x0][0x388] ;  /* 0x0000e200ff047b82 */ /* 0x000eb00000000a00 */
[----:B------:R-:W3:Y:S01]  /*0080*/  LDC.64 R6, c[0x0][0x390] ;  /* 0x0000e400ff067b82 */ /* 0x000ee20000000a00 */
[----:B0-----:R-:W-:-:S06]  /*0090*/  IMAD.WIDE.U32 R2, R9, 0x4, R2 ;  /* 0x0000000409027825 */ /* 0x001fcc00078e0002 */
[----:B-1----:R-:W4:Y:S01]  /*00a0*/  LDG.E R2, desc[UR4][R2.64] ;  /* 0x0000000402027981 */ /* 0x002f22000c1e1900 */
[----:B--2---:R-:W-:-:S06]  /*00b0*/  IMAD.WIDE.U32 R4, R9, 0x4, R4 ;  /* 0x0000000409047825 */ /* 0x004fcc00078e0004 */
[----:B------:R-:W4:Y:S01]  /*00c0*/  LDG.E R5, desc[UR4][R4.64] ;  /* 0x0000000404057981 */ /* 0x000f22000c1e1900 */
[----:B---3--:R-:W-:Y:S01]  /*00d0*/  IMAD.WIDE.U32 R6, R9, 0x4, R6 ;  /* 0x0000000409067825 */ /* 0x008fe200078e0006 */
[----:B----4-:R-:W-:-:S05]  /*00e0*/  IADD3 R9, PT, PT, R2, R5, RZ ;  /* 0x0000000502097210 */ /* 0x010fca0007ffe0ff */
[----:B------:R-:W-:Y:S01]  /*00f0*/  STG.E desc[UR4][R6.64], R9 ;  /* 0x0000000906007986 */ /* 0x000fe2000c101904 */
[----:B------:R-:W-:Y:S05]  /*0100*/  EXIT ;  /* 0x000000000000794d */ /* 0x000fea0003800000 */
.L_x_0:
[----:B------:R-:W-:-:S00]  /*0110*/  BRA `(.L_x_0) ;  /* 0xfffffffc00fc7947 */ /* 0x000fc0000383ffff */
[----:B------:R-:W-:-:S00]  /*0120*/  NOP ;  /* 0x0000000000007918 */ /* 0x000fc00000000000 */
        /* <DEDUP_REMOVED lines=13> */
.L_x_1:


//--------------------- .nv.shared.reserved.0     --------------------------
	.section	.nv.shared.reserved.0,"aw",@nobits
	.weak		__nv_reservedSMEM_offset_0_alias
	.size		__nv_reservedSMEM_offset_0_alias, 0, 64
	.other		__nv_reservedSMEM_offset_0_alias,@"STO_CUDA_RESERVED_SHARED STV_DEFAULT"
__nv_reservedSMEM_offset_0_alias:
	.zero		0
	.zero		64


//--------------------- .nv.constant0._Z9vectorAddPiS_S_i --------------------------
	.section	.nv.constant0._Z9vectorAddPiS_S_i,"a",@progbits
	.sectionflags	@""
	.align	4
.nv.constant0._Z9vectorAddPiS_S_i:
	.zero		924


//--------------------- SYMBOLS --------------------------

	.type		.nv.reservedSmem.offset0,@object
	.size		.nv.reservedSmem.offset0,0x4
